//
// Generated by NVIDIA NVVM Compiler
//
// Compiler Build ID: CL-36424714
// Cuda compilation tools, release 13.0, V13.0.88
// Based on NVVM 20.0.0
//

.version 9.0
.target sm_100
.address_size 64

	// .globl	_Z14find1HitBndPosPKbPdS0_S1_iiPKdS1_

.visible .entry _Z14find1HitBndPosPKbPdS0_S1_iiPKdS1_(
	.param .u64 .ptr .align 1 _Z14find1HitBndPosPKbPdS0_S1_iiPKdS1__param_0,
	.param .u64 .ptr .align 1 _Z14find1HitBndPosPKbPdS0_S1_iiPKdS1__param_1,
	.param .u64 .ptr .align 1 _Z14find1HitBndPosPKbPdS0_S1_iiPKdS1__param_2,
	.param .u64 .ptr .align 1 _Z14find1HitBndPosPKbPdS0_S1_iiPKdS1__param_3,
	.param .u32 _Z14find1HitBndPosPKbPdS0_S1_iiPKdS1__param_4,
	.param .u32 _Z14find1HitBndPosPKbPdS0_S1_iiPKdS1__param_5,
	.param .u64 .ptr .align 1 _Z14find1HitBndPosPKbPdS0_S1_iiPKdS1__param_6,
	.param .u64 .ptr .align 1 _Z14find1HitBndPosPKbPdS0_S1_iiPKdS1__param_7
)
{
	.reg .pred 	%p<8>;
	.reg .b16 	%rs<3>;
	.reg .b32 	%r<15>;
	.reg .b64 	%rd<28>;
	.reg .b64 	%fd<2>;

	ld.param.u64 	%rd5, [_Z14find1HitBndPosPKbPdS0_S1_iiPKdS1__param_0];
	ld.param.u64 	%rd6, [_Z14find1HitBndPosPKbPdS0_S1_iiPKdS1__param_1];
	ld.param.u64 	%rd7, [_Z14find1HitBndPosPKbPdS0_S1_iiPKdS1__param_2];
	ld.param.u64 	%rd8, [_Z14find1HitBndPosPKbPdS0_S1_iiPKdS1__param_3];
	ld.param.u32 	%r7, [_Z14find1HitBndPosPKbPdS0_S1_iiPKdS1__param_4];
	ld.param.u32 	%r8, [_Z14find1HitBndPosPKbPdS0_S1_iiPKdS1__param_5];
	ld.param.u64 	%rd9, [_Z14find1HitBndPosPKbPdS0_S1_iiPKdS1__param_6];
	ld.param.u64 	%rd10, [_Z14find1HitBndPosPKbPdS0_S1_iiPKdS1__param_7];
	mov.u32 	%r9, %ctaid.x;
	mov.u32 	%r10, %ntid.x;
	mov.u32 	%r11, %tid.x;
	mad.lo.s32 	%r1, %r9, %r10, %r11;
	setp.ge.s32 	%p1, %r1, %r8;
	setp.lt.s32 	%p2, %r7, 1;
	or.pred  	%p3, %p1, %p2;
	@%p3 bra 	$L__BB0_9;
	mul.lo.s32 	%r4, %r7, %r1;
	cvta.to.global.u64 	%rd1, %rd9;
	cvta.to.global.u64 	%rd2, %rd10;
	cvta.to.global.u64 	%rd3, %rd5;
	cvta.to.global.u64 	%rd4, %rd7;
	mov.b32 	%r3, 0;
$L__BB0_2:
	mul.wide.s32 	%rd11, %r4, 8;
	add.s64 	%rd12, %rd1, %rd11;
	ld.global.f64 	%fd1, [%rd12];
	setp.leu.f64 	%p4, %fd1, 0d0000000000000000;
	@%p4 bra 	$L__BB0_4;
	add.s64 	%rd14, %rd2, %rd11;
	mov.b64 	%rd15, 4607182418800017408;
	st.global.u64 	[%rd14], %rd15;
$L__BB0_4:
	cvt.s64.s32 	%rd16, %r4;
	add.s64 	%rd17, %rd3, %rd16;
	ld.global.u8 	%rs1, [%rd17];
	setp.eq.s16 	%p5, %rs1, 0;
	@%p5 bra 	$L__BB0_6;
	cvta.to.global.u64 	%rd18, %rd6;
	add.s64 	%rd20, %rd18, %rd11;
	mov.b64 	%rd21, 4607182418800017408;
	st.global.u64 	[%rd20], %rd21;
	bra.uni 	$L__BB0_9;
$L__BB0_6:
	add.s64 	%rd23, %rd4, %rd16;
	ld.global.u8 	%rs2, [%rd23];
	setp.eq.s16 	%p6, %rs2, 0;
	@%p6 bra 	$L__BB0_8;
	cvta.to.global.u64 	%rd24, %rd8;
	add.s64 	%rd26, %rd24, %rd11;
	mov.b64 	%rd27, 4607182418800017408;
	st.global.u64 	[%rd26], %rd27;
	bra.uni 	$L__BB0_9;
$L__BB0_8:
	add.s32 	%r4, %r4, 1;
	add.s32 	%r3, %r3, 1;
	setp.ne.s32 	%p7, %r3, %r7;
	@%p7 bra 	$L__BB0_2;
$L__BB0_9:
	ret;

}


// ===== COMPILED SASS (sm_100) =====

	.target	sm_100

	.elftype	@"ET_EXEC"


//--------------------- .note.nv.tkinfo           --------------------------
	.section	.note.nv.tkinfo,"",@"SHT_NOTE"
	.sectionflags	@"SHF_NOTE_NV_TKINFO"
	.tkinfo
        /*0018*/ 	.word	0x00000002
        /*0030*/ 	.string	""
        /*0030*/ 	.string	"ptxas"
        /*0030*/ 	.string	"Cuda compilation tools, release 13.0, V13.0.88"
        /*0030*/ 	.string	"Build cuda_13.0.r13.0/compiler.36424714_0"
        /*0030*/ 	.string	"-arch sm_100 -m 64 "



//--------------------- .note.nv.cuinfo           --------------------------
	.section	.note.nv.cuinfo,"",@"SHT_NOTE"
	.sectionflags	@"SHF_NOTE_NV_CUINFO"
        /*0018*/ 	.short	0x0002
        /*001a*/ 	.short	0x0064
        /*001c*/ 	.short	0x0082
	.zero		2


//--------------------- .nv.info                  --------------------------
	.section	.nv.info,"",@"SHT_CUDA_INFO"
	.align	4


	//----- nvinfo : EIATTR_REGCOUNT
	.align		4
        /*0000*/ 	.byte	0x04, 0x2f
        /*0002*/ 	.short	(.L_1 - .L_0)
	.align		4
.L_0:
        /*0004*/ 	.word	index@(_Z14find1HitBndPosPKbPdS0_S1_iiPKdS1_)
        /*0008*/ 	.word	0x00000010


	//----- nvinfo : EIATTR_FRAME_SIZE
	.align		4
.L_1:
        /*000c*/ 	.byte	0x04, 0x11
        /*000e*/ 	.short	(.L_3 - .L_2)
	.align		4
.L_2:
        /*0010*/ 	.word	index@(_Z14find1HitBndPosPKbPdS0_S1_iiPKdS1_)
        /*0014*/ 	.word	0x00000000


	//----- nvinfo : EIATTR_MIN_STACK_SIZE
	.align		4
.L_3:
        /*0018*/ 	.byte	0x04, 0x12
        /*001a*/ 	.short	(.L_5 - .L_4)
	.align		4
.L_4:
        /*001c*/ 	.word	index@(_Z14find1HitBndPosPKbPdS0_S1_iiPKdS1_)
        /*0020*/ 	.word	0x00000000
.L_5:


//--------------------- .nv.compat                --------------------------
	.section	.nv.compat,"",@"SHT_CUDA_COMPAT_INFO"
	.align	4
        /*0000*/ 	.byte	0x02, 0x09, 0x00, 0x00, 0x02, 0x02, 0x01, 0x00, 0x02, 0x05, 0x05, 0x00, 0x03, 0x07, 0x01, 0x01
        /*0010*/ 	.byte	0x02, 0x03, 0x00, 0x00, 0x02, 0x06, 0x01, 0x00, 0x04, 0x0b, 0x08, 0x00, 0x01, 0x00, 0x00, 0x00
        /*0020*/ 	.byte	0x00, 0x00, 0x00, 0x00


//--------------------- .nv.info._Z14find1HitBndPosPKbPdS0_S1_iiPKdS1_ --------------------------
	.section	.nv.info._Z14find1HitBndPosPKbPdS0_S1_iiPKdS1_,"",@"SHT_CUDA_INFO"
	.sectionflags	@""
	.align	4


	//----- nvinfo : EIATTR_CUDA_API_VERSION
	.align		4
        /*0000*/ 	.byte	0x04, 0x37
        /*0002*/ 	.short	(.L_7 - .L_6)
.L_6:
        /*0004*/ 	.word	0x00000082


	//----- nvinfo : EIATTR_KPARAM_INFO
	.align		4
.L_7:
        /*0008*/ 	.byte	0x04, 0x17
        /*000a*/ 	.short	(.L_9 - .L_8)
.L_8:
        /*000c*/ 	.word	0x00000000
        /*0010*/ 	.short	0x0007
        /*0012*/ 	.short	0x0030
        /*0014*/ 	.byte	0x00, 0xf5, 0x21, 0x00


	//----- nvinfo : EIATTR_KPARAM_INFO
	.align		4
.L_9:
        /*0018*/ 	.byte	0x04, 0x17
        /*001a*/ 	.short	(.L_11 - .L_10)
.L_10:
        /*001c*/ 	.word	0x00000000
        /*0020*/ 	.short	0x0006
        /*0022*/ 	.short	0x0028
        /*0024*/ 	.byte	0x00, 0xf5, 0x21, 0x00


	//----- nvinfo : EIATTR_KPARAM_INFO
	.align		4
.L_11:
        /*0028*/ 	.byte	0x04, 0x17
        /*002a*/ 	.short	(.L_13 - .L_12)
.L_12:
        /*002c*/ 	.word	0x00000000
        /*0030*/ 	.short	0x0005
        /*0032*/ 	.short	0x0024
        /*0034*/ 	.byte	0x00, 0xf0, 0x11, 0x00


	//----- nvinfo : EIATTR_KPARAM_INFO
	.align		4
.L_13:
        /*0038*/ 	.byte	0x04, 0x17
        /*003a*/ 	.short	(.L_15 - .L_14)
.L_14:
        /*003c*/ 	.word	0x00000000
        /*0040*/ 	.short	0x0004
        /*0042*/ 	.short	0x0020
        /*0044*/ 	.byte	0x00, 0xf0, 0x11, 0x00


	//----- nvinfo : EIATTR_KPARAM_INFO
	.align		4
.L_15:
        /*0048*/ 	.byte	0x04, 0x17
        /*004a*/ 	.short	(.L_17 - .L_16)
.L_16:
        /*004c*/ 	.word	0x00000000
        /*0050*/ 	.short	0x0003
        /*0052*/ 	.short	0x0018
        /*0054*/ 	.byte	0x00, 0xf5, 0x21, 0x00


	//----- nvinfo : EIATTR_KPARAM_INFO
	.align		4
.L_17:
        /*0058*/ 	.byte	0x04, 0x17
        /*005a*/ 	.short	(.L_19 - .L_18)
.L_18:
        /*005c*/ 	.word	0x00000000
        /*0060*/ 	.short	0x0002
        /*0062*/ 	.short	0x0010
        /*0064*/ 	.byte	0x00, 0xf5, 0x21, 0x00


	//----- nvinfo : EIATTR_KPARAM_INFO
	.align		4
.L_19:
        /*0068*/ 	.byte	0x04, 0x17
        /*006a*/ 	.short	(.L_21 - .L_20)
.L_20:
        /*006c*/ 	.word	0x00000000
        /*0070*/ 	.short	0x0001
        /*0072*/ 	.short	0x0008
        /*0074*/ 	.byte	0x00, 0xf5, 0x21, 0x00


	//----- nvinfo : EIATTR_KPARAM_INFO
	.align		4
.L_21:
        /*0078*/ 	.byte	0x04, 0x17
        /*007a*/ 	.short	(.L_23 - .L_22)
.L_22:
        /*007c*/ 	.word	0x00000000
        /*0080*/ 	.short	0x0000
        /*0082*/ 	.short	0x0000
        /*0084*/ 	.byte	0x00, 0xf5, 0x21, 0x00


	//----- nvinfo : EIATTR_SPARSE_MMA_MASK
	.align		4
.L_23:
        /*0088*/ 	.byte	0x03, 0x50
        /*008a*/ 	.short	0x0000


	//----- nvinfo : EIATTR_MAXREG_COUNT
	.align		4
        /*008c*/ 	.byte	0x03, 0x1b
        /*008e*/ 	.short	0x00ff


	//----- nvinfo : EIATTR_MERCURY_ISA_VERSION
	.align		4
        /*0090*/ 	.byte	0x03, 0x5f
        /*0092*/ 	.short	0x0101


	//----- nvinfo : EIATTR_VRC_CTA_INIT_COUNT
	.align		4
        /*0094*/ 	.byte	0x02, 0x4a
	.zero		1
	.zero		1


	//----- nvinfo : EIATTR_EXIT_INSTR_OFFSETS
	.align		4
        /*0098*/ 	.byte	0x04, 0x1c
        /*009a*/ 	.short	(.L_25 - .L_24)


	//   ....[0]....
.L_24:
        /*009c*/ 	.word	0x00000080


	//   ....[1]....
        /*00a0*/ 	.word	0x00000280


	//   ....[2]....
        /*00a4*/ 	.word	0x000002e0


	//   ....[3]....
        /*00a8*/ 	.word	0x00000350


	//----- nvinfo : EIATTR_CRS_STACK_SIZE
	.align		4
.L_25:
        /*00ac*/ 	.byte	0x04, 0x1e
        /*00ae*/ 	.short	(.L_27 - .L_26)
.L_26:
        /*00b0*/ 	.word	0x00000000


	//----- nvinfo : EIATTR_CBANK_PARAM_SIZE
	.align		4
.L_27:
        /*00b4*/ 	.byte	0x03, 0x19
        /*00b6*/ 	.short	0x0038


	//----- nvinfo : EIATTR_PARAM_CBANK
	.align		4
        /*00b8*/ 	.byte	0x04, 0x0a
        /*00ba*/ 	.short	(.L_29 - .L_28)
	.align		4
.L_28:
        /*00bc*/ 	.word	index@(.nv.constant0._Z14find1HitBndPosPKbPdS0_S1_iiPKdS1_)
        /*00c0*/ 	.short	0x0380
        /*00c2*/ 	.short	0x0038


	//----- nvinfo : EIATTR_SW_WAR
	.align		4
.L_29:
        /*00c4*/ 	.byte	0x04, 0x36
        /*00c6*/ 	.short	(.L_31 - .L_30)
.L_30:
        /*00c8*/ 	.word	0x00000008
.L_31:


//--------------------- .nv.callgraph             --------------------------
	.section	.nv.callgraph,"",@"SHT_CUDA_CALLGRAPH"
	.align	4
	.sectionentsize	8
	.align		4
        /*0000*/ 	.word	0x00000000
	.align		4
        /*0004*/ 	.word	0xffffffff
	.align		4
        /*0008*/ 	.word	0x00000000
	.align		4
        /*000c*/ 	.word	0xfffffffe
	.align		4
        /*0010*/ 	.word	0x00000000
	.align		4
        /*0014*/ 	.word	0xfffffffd
	.align		4
        /*0018*/ 	.word	0x00000000
	.align		4
        /*001c*/ 	.word	0xfffffffc


//--------------------- .text._Z14find1HitBndPosPKbPdS0_S1_iiPKdS1_ --------------------------
	.section	.text._Z14find1HitBndPosPKbPdS0_S1_iiPKdS1_,"ax",@progbits
	.align	128
        .global         _Z14find1HitBndPosPKbPdS0_S1_iiPKdS1_
        .type           _Z14find1HitBndPosPKbPdS0_S1_iiPKdS1_,@function
        .size           _Z14find1HitBndPosPKbPdS0_S1_iiPKdS1_,(.L_x_5 - _Z14find1HitBndPosPKbPdS0_S1_iiPKdS1_)
        .other          _Z14find1HitBndPosPKbPdS0_S1_iiPKdS1_,@"STO_CUDA_ENTRY STV_DEFAULT"
_Z14find1HitBndPosPKbPdS0_S1_iiPKdS1_:
.text._Z14find1HitBndPosPKbPdS0_S1_iiPKdS1_:
[----:B------:R-:W-:Y:S01]  /*0000*/  LDC R1, c[0x0][0x37c] ;  /* 0x0000df00ff017b82 */ /* 0x000fe20000000800 */
[----:B------:R-:W0:Y:S07]  /*0010*/  S2R R3, SR_TID.X ;  /* 0x0000000000037919 */ /* 0x000e2e0000002100 */
[----:B------:R-:W0:Y:S08]  /*0020*/  S2UR UR4, SR_CTAID.X ;  /* 0x00000000000479c3 */ /* 0x000e300000002500 */
[----:B------:R-:W0:Y:S08]  /*0030*/  LDC R0, c[0x0][0x360] ;  /* 0x0000d800ff007b82 */ /* 0x000e300000000800 */
[----:B------:R-:W1:Y:S01]  /*0040*/  LDC.64 R4, c[0x0][0x3a0] ;  /* 0x0000e800ff047b82 */ /* 0x000e620000000a00 */
[----:B0-----:R-:W-:Y:S01]  /*0050*/  IMAD R0, R0, UR4, R3 ;  /* 0x0000000400007c24 */ /* 0x001fe2000f8e0203 */
[----:B-1----:R-:W-:-:S04]  /*0060*/  ISETP.GE.AND P0, PT, R4, 0x1, PT ;  /* 0x000000010400780c */ /* 0x002fc80003f06270 */
[----:B------:R-:W-:-:S13]  /*0070*/  ISETP.GE.OR P0, PT, R0, R5, !P0 ;  /* 0x000000050000720c */ /* 0x000fda0004706670 */
[----:B------:R-:W-:Y:S05]  /*0080*/  @P0 EXIT ;  /* 0x000000000000094d */ /* 0x000fea0003800000 */
[----:B------:R-:W0:Y:S01]  /*0090*/  LDC.64 R2, c[0x0][0x3a8] ;  /* 0x0000ea00ff027b82 */ /* 0x000e220000000a00 */
[----:B------:R-:W-:Y:S01]  /*00a0*/  BSSY.RECONVERGENT B0, `(.L_x_0) ;  /* 0x0000025000007945 */ /* 0x000fe20003800200 */
[----:B------:R-:W-:Y:S01]  /*00b0*/  IMAD R13, R0, R4, RZ ;  /* 0x00000004000d7224 */ /* 0x000fe200078e02ff */
[----:B------:R-:W1:Y:S01]  /*00c0*/  LDCU.64 UR4, c[0x0][0x358] ;  /* 0x00006b00ff0477ac */ /* 0x000e620008000a00 */
[----:B------:R-:W-:Y:S01]  /*00d0*/  IMAD.MOV.U32 R12, RZ, RZ, RZ ;  /* 0x000000ffff0c7224 */ /* 0x000fe200078e00ff */
[----:B------:R-:W2:Y:S01]  /*00e0*/  LDCU UR10, c[0x0][0x3a0] ;  /* 0x00007400ff0a77ac */ /* 0x000ea20008000800 */
[----:B------:R-:W3:Y:S01]  /*00f0*/  LDCU.64 UR6, c[0x0][0x380] ;  /* 0x00007000ff0677ac */ /* 0x000ee20008000a00 */
[----:B------:R-:W4:Y:S04]  /*0100*/  LDCU.64 UR8, c[0x0][0x390] ;  /* 0x00007200ff0877ac */ /* 0x000f280008000a00 */
.L_x_3:
[----:B0-----:R-:W-:-:S06]  /*0110*/  IMAD.WIDE R4, R13, 0x8, R2 ;  /* 0x000000080d047825 */ /* 0x001fcc00078e0202 */
[----:B-1----:R-:W5:Y:S01]  /*0120*/  LDG.E.64 R4, desc[UR4][R4.64] ;  /* 0x0000000404047981 */ /* 0x002f62000c1e1b00 */
[----:B------:R-:W-:Y:S02]  /*0130*/  SHF.R.S32.HI R0, RZ, 0x1f, R13 ;  /* 0x0000001fff007819 */ /* 0x000fe4000001140d */
[----:B---3--:R-:W-:-:S04]  /*0140*/  IADD3 R8, P1, PT, R13, UR6, RZ ;  /* 0x000000060d087c10 */ /* 0x008fc8000ff3e0ff */
[----:B------:R-:W-:Y:S01]  /*0150*/  IADD3.X R9, PT, PT, R0, UR7, RZ, P1, !PT ;  /* 0x0000000700097c10 */ /* 0x000fe20008ffe4ff */
[----:B-----5:R-:W-:-:S14]  /*0160*/  DSETP.GT.AND P0, PT, R4, RZ, PT ;  /* 0x000000ff0400722a */ /* 0x020fdc0003f04000 */
[----:B------:R-:W0:Y:S01]  /*0170*/  @P0 LDC.64 R6, c[0x0][0x3b0] ;  /* 0x0000ec00ff060b82 */ /* 0x000e220000000a00 */
[----:B------:R-:W-:Y:S01]  /*0180*/  @P0 IMAD.MOV.U32 R10, RZ, RZ, 0x0 ;  /* 0x00000000ff0a0424 */ /* 0x000fe200078e00ff */
[----:B------:R-:W-:Y:S01]  /*0190*/  @P0 MOV R11, 0x3ff00000 ;  /* 0x3ff00000000b0802 */ /* 0x000fe20000000f00 */
[----:B0-----:R-:W-:-:S05]  /*01a0*/  @P0 IMAD.WIDE R6, R13, 0x8, R6 ;  /* 0x000000080d060825 */ /* 0x001fca00078e0206 */
[----:B------:R0:W-:Y:S04]  /*01b0*/  @P0 STG.E.64 desc[UR4][R6.64], R10 ;  /* 0x0000000a06000986 */ /* 0x0001e8000c101b04 */
[----:B------:R-:W3:Y:S02]  /*01c0*/  LDG.E.U8 R8, desc[UR4][R8.64] ;  /* 0x0000000408087981 */ /* 0x000ee4000c1e1100 */
[----:B---3--:R-:W-:-:S13]  /*01d0*/  ISETP.NE.AND P0, PT, R8, RZ, PT ;  /* 0x000000ff0800720c */ /* 0x008fda0003f05270 */
[----:B0-----:R-:W-:Y:S05]  /*01e0*/  @P0 BRA `(.L_x_1) ;  /* 0x0000000000400947 */ /* 0x001fea0003800000 */
[----:B----4-:R-:W-:-:S04]  /*01f0*/  IADD3 R4, P0, PT, R13, UR8, RZ ;  /* 0x000000080d047c10 */ /* 0x010fc8000ff1e0ff */
[----:B------:R-:W-:-:S05]  /*0200*/  IADD3.X R5, PT, PT, R0, UR9, RZ, P0, !PT ;  /* 0x0000000900057c10 */ /* 0x000fca00087fe4ff */
[----:B------:R-:W3:Y:S02]  /*0210*/  LDG.E.U8 R4, desc[UR4][R4.64] ;  /* 0x0000000404047981 */ /* 0x000ee4000c1e1100 */
[----:B---3--:R-:W-:-:S13]  /*0220*/  ISETP.NE.AND P0, PT, R4, RZ, PT ;  /* 0x000000ff0400720c */ /* 0x008fda0003f05270 */
[----:B------:R-:W-:Y:S05]  /*0230*/  @P0 BRA `(.L_x_2) ;  /* 0x0000000000140947 */ /* 0x000fea0003800000 */
[----:B------:R-:W-:Y:S01]  /*0240*/  VIADD R12, R12, 0x1 ;  /* 0x000000010c0c7836 */ /* 0x000fe20000000000 */
[----:B------:R-:W-:-:S04]  /*0250*/  IADD3 R13, PT, PT, R13, 0x1, RZ ;  /* 0x000000010d0d7810 */ /* 0x000fc80007ffe0ff */
[----:B--2---:R-:W-:-:S13]  /*0260*/  ISETP.NE.AND P0, PT, R12, UR10, PT ;  /* 0x0000000a0c007c0c */ /* 0x004fda000bf05270 */
[----:B------:R-:W-:Y:S05]  /*0270*/  @P0 BRA `(.L_x_3) ;  /* 0xfffffffc00a40947 */ /* 0x000fea000383ffff */
[----:B------:R-:W-:Y:S05]  /*0280*/  EXIT ;  /* 0x000000000000794d */ /* 0x000fea0003800000 */
.L_x_2:
[----:B------:R-:W0:Y:S01]  /*0290*/  LDC.64 R2, c[0x0][0x398] ;  /* 0x0000e600ff027b82 */ /* 0x000e220000000a00 */
[----:B------:R-:W-:Y:S02]  /*02a0*/  HFMA2 R5, -RZ, RZ, 1.984375, 0 ;  /* 0x3ff00000ff057431 */ /* 0x000fe400000001ff */
[----:B------:R-:W-:Y:S02]  /*02b0*/  IMAD.MOV.U32 R4, RZ, RZ, 0x0 ;  /* 0x00000000ff047424 */ /* 0x000fe400078e00ff */
[----:B0-----:R-:W-:-:S05]  /*02c0*/  IMAD.WIDE R2, R13, 0x8, R2 ;  /* 0x000000080d027825 */ /* 0x001fca00078e0202 */
[----:B------:R-:W-:Y:S01]  /*02d0*/  STG.E.64 desc[UR4][R2.64], R4 ;  /* 0x0000000402007986 */ /* 0x000fe2000c101b04 */
[----:B--2---:R-:W-:Y:S05]  /*02e0*/  EXIT ;  /* 0x000000000000794d */ /* 0x004fea0003800000 */
.L_x_1:
[----:B--2-4-:R-:W-:Y:S05]  /*02f0*/  BSYNC.RECONVERGENT B0 ;  /* 0x0000000000007941 */ /* 0x014fea0003800200 */
.L_x_0:
[----:B------:R-:W0:Y:S01]  /*0300*/  LDC.64 R2, c[0x0][0x388] ;  /* 0x0000e200ff027b82 */ /* 0x000e220000000a00 */
[----:B------:R-:W-:Y:S01]  /*0310*/  IMAD.MOV.U32 R4, RZ, RZ, 0x0 ;  /* 0x00000000ff047424 */ /* 0x000fe200078e00ff */
[----:B------:R-:W-:Y:S01]  /*0320*/  MOV R5, 0x3ff00000 ;  /* 0x3ff0000000057802 */ /* 0x000fe20000000f00 */
[----:B0-----:R-:W-:-:S05]  /*0330*/  IMAD.WIDE R2, R13, 0x8, R2 ;  /* 0x000000080d027825 */ /* 0x001fca00078e0202 */
[----:B------:R-:W-:Y:S01]  /*0340*/  STG.E.64 desc[UR4][R2.64], R4 ;  /* 0x0000000402007986 */ /* 0x000fe2000c101b04 */
[----:B------:R-:W-:Y:S05]  /*0350*/  EXIT ;  /* 0x000000000000794d */ /* 0x000fea0003800000 */
.L_x_4:
[----:B------:R-:W-:-:S00]  /*0360*/  BRA `(.L_x_4) ;  /* 0xfffffffc00fc7947 */ /* 0x000fc0000383ffff */
[----:B------:R-:W-:-:S00]  /*0370*/  NOP ;  /* 0x0000000000007918 */ /* 0x000fc00000000000 */
        /* <DEDUP_REMOVED lines=8> */
.L_x_5:


//--------------------- .nv.shared.reserved.0     --------------------------
	.section	.nv.shared.reserved.0,"aw",@nobits
	.weak		__nv_reservedSMEM_offset_0_alias
	.size		__nv_reservedSMEM_offset_0_alias, 0, 64
	.other		__nv_reservedSMEM_offset_0_alias,@"STO_CUDA_RESERVED_SHARED STV_DEFAULT"
__nv_reservedSMEM_offset_0_alias:
	.zero		0
	.zero		64


//--------------------- .nv.constant0._Z14find1HitBndPosPKbPdS0_S1_iiPKdS1_ --------------------------
	.section	.nv.constant0._Z14find1HitBndPosPKbPdS0_S1_iiPKdS1_,"a",@progbits
	.sectionflags	@""
	.align	4
.nv.constant0._Z14find1HitBndPosPKbPdS0_S1_iiPKdS1_:
	.zero		952


//--------------------- SYMBOLS --------------------------

	.type		.nv.reservedSmem.offset0,@object
	.size		.nv.reservedSmem.offset0,0x4
